//
// Generated by NVIDIA NVVM Compiler
//
// Compiler Build ID: CL-36424714
// Cuda compilation tools, release 13.0, V13.0.88
// Based on NVVM 20.0.0
//

.version 9.0
.target sm_100
.address_size 64

	// .globl	_Z6kernelPiS_i

.visible .entry _Z6kernelPiS_i(
	.param .u64 .ptr .align 1 _Z6kernelPiS_i_param_0,
	.param .u64 .ptr .align 1 _Z6kernelPiS_i_param_1,
	.param .u32 _Z6kernelPiS_i_param_2
)
{
	.reg .pred 	%p<10>;
	.reg .b32 	%r<146>;
	.reg .b64 	%rd<46>;

	ld.param.u64 	%rd4, [_Z6kernelPiS_i_param_0];
	ld.param.u64 	%rd3, [_Z6kernelPiS_i_param_1];
	ld.param.u32 	%r56, [_Z6kernelPiS_i_param_2];
	cvta.to.global.u64 	%rd1, %rd4;
	mov.u32 	%r57, %ntid.x;
	mov.u32 	%r58, %ctaid.x;
	mov.u32 	%r59, %tid.x;
	mad.lo.s32 	%r1, %r57, %r58, %r59;
	mov.u32 	%r60, %ntid.y;
	mov.u32 	%r61, %ctaid.y;
	mul.lo.s32 	%r2, %r60, %r61;
	mov.u32 	%r3, %tid.y;
	add.s32 	%r62, %r2, %r3;
	max.s32 	%r63, %r1, %r62;
	setp.ge.s32 	%p1, %r63, %r56;
	@%p1 bra 	$L__BB0_13;
	mul.lo.s32 	%r5, %r56, %r1;
	and.b32  	%r6, %r56, 7;
	setp.lt.u32 	%p2, %r56, 8;
	mov.b32 	%r140, 0;
	mov.u32 	%r145, %r140;
	@%p2 bra 	$L__BB0_4;
	and.b32  	%r140, %r56, 2147483640;
	neg.s32 	%r134, %r140;
	add.s32 	%r67, %r3, %r56;
	add.s32 	%r133, %r67, %r2;
	shl.b32 	%r10, %r56, 3;
	shl.b32 	%r68, %r56, 1;
	add.s32 	%r132, %r62, %r68;
	mad.lo.s32 	%r131, %r56, 3, %r62;
	shl.b32 	%r69, %r56, 2;
	add.s32 	%r130, %r62, %r69;
	mad.lo.s32 	%r129, %r56, 5, %r62;
	mad.lo.s32 	%r128, %r56, 6, %r62;
	mad.lo.s32 	%r127, %r56, 7, %r62;
	add.s64 	%rd2, %rd1, 16;
	mov.b32 	%r145, 0;
	mov.u32 	%r125, %r5;
	mov.u32 	%r126, %r62;
$L__BB0_3:
	.pragma "nounroll";
	mul.wide.s32 	%rd5, %r125, 4;
	add.s64 	%rd6, %rd2, %rd5;
	ld.global.u32 	%r70, [%rd6+-16];
	mul.wide.u32 	%rd7, %r126, 4;
	add.s64 	%rd8, %rd1, %rd7;
	ld.global.u32 	%r71, [%rd8];
	mad.lo.s32 	%r72, %r71, %r70, %r145;
	ld.global.u32 	%r73, [%rd6+-12];
	mul.wide.u32 	%rd9, %r133, 4;
	add.s64 	%rd10, %rd1, %rd9;
	ld.global.u32 	%r74, [%rd10];
	mad.lo.s32 	%r75, %r74, %r73, %r72;
	ld.global.u32 	%r76, [%rd6+-8];
	mul.wide.u32 	%rd11, %r132, 4;
	add.s64 	%rd12, %rd1, %rd11;
	ld.global.u32 	%r77, [%rd12];
	mad.lo.s32 	%r78, %r77, %r76, %r75;
	ld.global.u32 	%r79, [%rd6+-4];
	mul.wide.u32 	%rd13, %r131, 4;
	add.s64 	%rd14, %rd1, %rd13;
	ld.global.u32 	%r80, [%rd14];
	mad.lo.s32 	%r81, %r80, %r79, %r78;
	ld.global.u32 	%r82, [%rd6];
	mul.wide.u32 	%rd15, %r130, 4;
	add.s64 	%rd16, %rd1, %rd15;
	ld.global.u32 	%r83, [%rd16];
	mad.lo.s32 	%r84, %r83, %r82, %r81;
	ld.global.u32 	%r85, [%rd6+4];
	mul.wide.u32 	%rd17, %r129, 4;
	add.s64 	%rd18, %rd1, %rd17;
	ld.global.u32 	%r86, [%rd18];
	mad.lo.s32 	%r87, %r86, %r85, %r84;
	ld.global.u32 	%r88, [%rd6+8];
	mul.wide.u32 	%rd19, %r128, 4;
	add.s64 	%rd20, %rd1, %rd19;
	ld.global.u32 	%r89, [%rd20];
	mad.lo.s32 	%r90, %r89, %r88, %r87;
	ld.global.u32 	%r91, [%rd6+12];
	mul.wide.u32 	%rd21, %r127, 4;
	add.s64 	%rd22, %rd1, %rd21;
	ld.global.u32 	%r92, [%rd22];
	mad.lo.s32 	%r145, %r92, %r91, %r90;
	add.s32 	%r134, %r134, 8;
	add.s32 	%r133, %r133, %r10;
	add.s32 	%r132, %r132, %r10;
	add.s32 	%r131, %r131, %r10;
	add.s32 	%r130, %r130, %r10;
	add.s32 	%r129, %r129, %r10;
	add.s32 	%r128, %r128, %r10;
	add.s32 	%r127, %r127, %r10;
	add.s32 	%r126, %r126, %r10;
	add.s32 	%r125, %r125, 8;
	setp.ne.s32 	%p3, %r134, 0;
	@%p3 bra 	$L__BB0_3;
$L__BB0_4:
	setp.eq.s32 	%p4, %r6, 0;
	@%p4 bra 	$L__BB0_12;
	and.b32  	%r42, %r56, 3;
	setp.lt.u32 	%p5, %r6, 4;
	@%p5 bra 	$L__BB0_7;
	add.s32 	%r94, %r140, %r5;
	mul.wide.s32 	%rd23, %r94, 4;
	add.s64 	%rd24, %rd1, %rd23;
	ld.global.u32 	%r95, [%rd24];
	mad.lo.s32 	%r96, %r140, %r56, %r62;
	mul.wide.u32 	%rd25, %r96, 4;
	add.s64 	%rd26, %rd1, %rd25;
	ld.global.u32 	%r97, [%rd26];
	mad.lo.s32 	%r98, %r97, %r95, %r145;
	ld.global.u32 	%r99, [%rd24+4];
	add.s32 	%r100, %r96, %r56;
	mul.wide.u32 	%rd27, %r100, 4;
	add.s64 	%rd28, %rd1, %rd27;
	ld.global.u32 	%r101, [%rd28];
	mad.lo.s32 	%r102, %r101, %r99, %r98;
	ld.global.u32 	%r103, [%rd24+8];
	add.s32 	%r104, %r100, %r56;
	mul.wide.u32 	%rd29, %r104, 4;
	add.s64 	%rd30, %rd1, %rd29;
	ld.global.u32 	%r105, [%rd30];
	mad.lo.s32 	%r106, %r105, %r103, %r102;
	ld.global.u32 	%r107, [%rd24+12];
	add.s32 	%r108, %r104, %r56;
	mul.wide.u32 	%rd31, %r108, 4;
	add.s64 	%rd32, %rd1, %rd31;
	ld.global.u32 	%r109, [%rd32];
	mad.lo.s32 	%r145, %r109, %r107, %r106;
	add.s32 	%r140, %r140, 4;
$L__BB0_7:
	setp.eq.s32 	%p6, %r42, 0;
	@%p6 bra 	$L__BB0_12;
	setp.eq.s32 	%p7, %r42, 1;
	@%p7 bra 	$L__BB0_10;
	add.s32 	%r111, %r140, %r5;
	mul.wide.s32 	%rd33, %r111, 4;
	add.s64 	%rd34, %rd1, %rd33;
	ld.global.u32 	%r112, [%rd34];
	mad.lo.s32 	%r113, %r140, %r56, %r62;
	mul.wide.u32 	%rd35, %r113, 4;
	add.s64 	%rd36, %rd1, %rd35;
	ld.global.u32 	%r114, [%rd36];
	mad.lo.s32 	%r115, %r114, %r112, %r145;
	ld.global.u32 	%r116, [%rd34+4];
	add.s32 	%r117, %r113, %r56;
	mul.wide.u32 	%rd37, %r117, 4;
	add.s64 	%rd38, %rd1, %rd37;
	ld.global.u32 	%r118, [%rd38];
	mad.lo.s32 	%r145, %r118, %r116, %r115;
	add.s32 	%r140, %r140, 2;
$L__BB0_10:
	and.b32  	%r119, %r56, 1;
	setp.eq.b32 	%p8, %r119, 1;
	not.pred 	%p9, %p8;
	@%p9 bra 	$L__BB0_12;
	add.s32 	%r120, %r140, %r5;
	mul.wide.s32 	%rd39, %r120, 4;
	add.s64 	%rd40, %rd1, %rd39;
	ld.global.u32 	%r121, [%rd40];
	mad.lo.s32 	%r122, %r140, %r56, %r62;
	mul.wide.u32 	%rd41, %r122, 4;
	add.s64 	%rd42, %rd1, %rd41;
	ld.global.u32 	%r123, [%rd42];
	mad.lo.s32 	%r145, %r123, %r121, %r145;
$L__BB0_12:
	add.s32 	%r124, %r5, %r62;
	cvta.to.global.u64 	%rd43, %rd3;
	mul.wide.s32 	%rd44, %r124, 4;
	add.s64 	%rd45, %rd43, %rd44;
	st.global.u32 	[%rd45], %r145;
$L__BB0_13:
	ret;

}


// ===== COMPILED SASS (sm_100) =====

	.target	sm_100

	.elftype	@"ET_EXEC"


//--------------------- .note.nv.tkinfo           --------------------------
	.section	.note.nv.tkinfo,"",@"SHT_NOTE"
	.sectionflags	@"SHF_NOTE_NV_TKINFO"
	.tkinfo
        /*0018*/ 	.word	0x00000002
        /*0030*/ 	.string	""
        /*0030*/ 	.string	"ptxas"
        /*0030*/ 	.string	"Cuda compilation tools, release 13.0, V13.0.88"
        /*0030*/ 	.string	"Build cuda_13.0.r13.0/compiler.36424714_0"
        /*0030*/ 	.string	"-arch sm_100 -m 64 "



//--------------------- .note.nv.cuinfo           --------------------------
	.section	.note.nv.cuinfo,"",@"SHT_NOTE"
	.sectionflags	@"SHF_NOTE_NV_CUINFO"
        /*0018*/ 	.short	0x0002
        /*001a*/ 	.short	0x0064
        /*001c*/ 	.short	0x0082
	.zero		2


//--------------------- .nv.info                  --------------------------
	.section	.nv.info,"",@"SHT_CUDA_INFO"
	.align	4


	//----- nvinfo : EIATTR_REGCOUNT
	.align		4
        /*0000*/ 	.byte	0x04, 0x2f
        /*0002*/ 	.short	(.L_1 - .L_0)
	.align		4
.L_0:
        /*0004*/ 	.word	index@(_Z6kernelPiS_i)
        /*0008*/ 	.word	0x00000020


	//----- nvinfo : EIATTR_FRAME_SIZE
	.align		4
.L_1:
        /*000c*/ 	.byte	0x04, 0x11
        /*000e*/ 	.short	(.L_3 - .L_2)
	.align		4
.L_2:
        /*0010*/ 	.word	index@(_Z6kernelPiS_i)
        /*0014*/ 	.word	0x00000000


	//----- nvinfo : EIATTR_MIN_STACK_SIZE
	.align		4
.L_3:
        /*0018*/ 	.byte	0x04, 0x12
        /*001a*/ 	.short	(.L_5 - .L_4)
	.align		4
.L_4:
        /*001c*/ 	.word	index@(_Z6kernelPiS_i)
        /*0020*/ 	.word	0x00000000
.L_5:


//--------------------- .nv.compat                --------------------------
	.section	.nv.compat,"",@"SHT_CUDA_COMPAT_INFO"
	.align	4
        /*0000*/ 	.byte	0x02, 0x09, 0x00, 0x00, 0x02, 0x02, 0x01, 0x00, 0x02, 0x05, 0x05, 0x00, 0x03, 0x07, 0x01, 0x01
        /*0010*/ 	.byte	0x02, 0x03, 0x00, 0x00, 0x02, 0x06, 0x01, 0x00, 0x04, 0x0b, 0x08, 0x00, 0x09, 0x00, 0x00, 0x00
        /*0020*/ 	.byte	0x00, 0x00, 0x00, 0x00


//--------------------- .nv.info._Z6kernelPiS_i   --------------------------
	.section	.nv.info._Z6kernelPiS_i,"",@"SHT_CUDA_INFO"
	.sectionflags	@""
	.align	4


	//----- nvinfo : EIATTR_CUDA_API_VERSION
	.align		4
        /*0000*/ 	.byte	0x04, 0x37
        /*0002*/ 	.short	(.L_7 - .L_6)
.L_6:
        /*0004*/ 	.word	0x00000082


	//----- nvinfo : EIATTR_KPARAM_INFO
	.align		4
.L_7:
        /*0008*/ 	.byte	0x04, 0x17
        /*000a*/ 	.short	(.L_9 - .L_8)
.L_8:
        /*000c*/ 	.word	0x00000000
        /*0010*/ 	.short	0x0002
        /*0012*/ 	.short	0x0010
        /*0014*/ 	.byte	0x00, 0xf0, 0x11, 0x00


	//----- nvinfo : EIATTR_KPARAM_INFO
	.align		4
.L_9:
        /*0018*/ 	.byte	0x04, 0x17
        /*001a*/ 	.short	(.L_11 - .L_10)
.L_10:
        /*001c*/ 	.word	0x00000000
        /*0020*/ 	.short	0x0001
        /*0022*/ 	.short	0x0008
        /*0024*/ 	.byte	0x00, 0xf5, 0x21, 0x00


	//----- nvinfo : EIATTR_KPARAM_INFO
	.align		4
.L_11:
        /*0028*/ 	.byte	0x04, 0x17
        /*002a*/ 	.short	(.L_13 - .L_12)
.L_12:
        /*002c*/ 	.word	0x00000000
        /*0030*/ 	.short	0x0000
        /*0032*/ 	.short	0x0000
        /*0034*/ 	.byte	0x00, 0xf5, 0x21, 0x00


	//----- nvinfo : EIATTR_SPARSE_MMA_MASK
	.align		4
.L_13:
        /*0038*/ 	.byte	0x03, 0x50
        /*003a*/ 	.short	0x0000


	//----- nvinfo : EIATTR_MAXREG_COUNT
	.align		4
        /*003c*/ 	.byte	0x03, 0x1b
        /*003e*/ 	.short	0x00ff


	//----- nvinfo : EIATTR_MERCURY_ISA_VERSION
	.align		4
        /*0040*/ 	.byte	0x03, 0x5f
        /*0042*/ 	.short	0x0101


	//----- nvinfo : EIATTR_VRC_CTA_INIT_COUNT
	.align		4
        /*0044*/ 	.byte	0x02, 0x4a
	.zero		1
	.zero		1


	//----- nvinfo : EIATTR_EXIT_INSTR_OFFSETS
	.align		4
        /*0048*/ 	.byte	0x04, 0x1c
        /*004a*/ 	.short	(.L_15 - .L_14)


	//   ....[0]....
.L_14:
        /*004c*/ 	.word	0x000000d0


	//   ....[1]....
        /*0050*/ 	.word	0x00000900


	//----- nvinfo : EIATTR_CBANK_PARAM_SIZE
	.align		4
.L_15:
        /*0054*/ 	.byte	0x03, 0x19
        /*0056*/ 	.short	0x0014


	//----- nvinfo : EIATTR_PARAM_CBANK
	.align		4
        /*0058*/ 	.byte	0x04, 0x0a
        /*005a*/ 	.short	(.L_17 - .L_16)
	.align		4
.L_16:
        /*005c*/ 	.word	index@(.nv.constant0._Z6kernelPiS_i)
        /*0060*/ 	.short	0x0380
        /*0062*/ 	.short	0x0014


	//----- nvinfo : EIATTR_SW_WAR
	.align		4
.L_17:
        /*0064*/ 	.byte	0x04, 0x36
        /*0066*/ 	.short	(.L_19 - .L_18)
.L_18:
        /*0068*/ 	.word	0x00000008
.L_19:


//--------------------- .nv.callgraph             --------------------------
	.section	.nv.callgraph,"",@"SHT_CUDA_CALLGRAPH"
	.align	4
	.sectionentsize	8
	.align		4
        /*0000*/ 	.word	0x00000000
	.align		4
        /*0004*/ 	.word	0xffffffff
	.align		4
        /*0008*/ 	.word	0x00000000
	.align		4
        /*000c*/ 	.word	0xfffffffe
	.align		4
        /*0010*/ 	.word	0x00000000
	.align		4
        /*0014*/ 	.word	0xfffffffd
	.align		4
        /*0018*/ 	.word	0x00000000
	.align		4
        /*001c*/ 	.word	0xfffffffc


//--------------------- .text._Z6kernelPiS_i      --------------------------
	.section	.text._Z6kernelPiS_i,"ax",@progbits
	.align	128
        .global         _Z6kernelPiS_i
        .type           _Z6kernelPiS_i,@function
        .size           _Z6kernelPiS_i,(.L_x_5 - _Z6kernelPiS_i)
        .other          _Z6kernelPiS_i,@"STO_CUDA_ENTRY STV_DEFAULT"
_Z6kernelPiS_i:
.text._Z6kernelPiS_i:
[----:B------:R-:W-:Y:S01]  /*0000*/  LDC R1, c[0x0][0x37c] ;  /* 0x0000df00ff017b82 */ /* 0x000fe20000000800 */
[----:B------:R-:W0:Y:S07]  /*0010*/  S2R R4, SR_CTAID.X ;  /* 0x0000000000047919 */ /* 0x000e2e0000002500 */
[----:B------:R-:W1:Y:S01]  /*0020*/  S2UR UR5, SR_CTAID.Y ;  /* 0x00000000000579c3 */ /* 0x000e620000002600 */
[----:B------:R-:W0:Y:S01]  /*0030*/  LDCU UR6, c[0x0][0x360] ;  /* 0x00006c00ff0677ac */ /* 0x000e220008000800 */
[----:B------:R-:W0:Y:S01]  /*0040*/  S2R R3, SR_TID.X ;  /* 0x0000000000037919 */ /* 0x000e220000002100 */
[----:B------:R-:W1:Y:S01]  /*0050*/  LDCU UR4, c[0x0][0x364] ;  /* 0x00006c80ff0477ac */ /* 0x000e620008000800 */
[----:B------:R-:W2:Y:S04]  /*0060*/  S2R R9, SR_TID.Y ;  /* 0x0000000000097919 */ /* 0x000ea80000002200 */
[----:B------:R-:W3:Y:S01]  /*0070*/  LDC R0, c[0x0][0x390] ;  /* 0x0000e400ff007b82 */ /* 0x000ee20000000800 */
[----:B-1----:R-:W-:Y:S01]  /*0080*/  UIMAD UR4, UR4, UR5, URZ ;  /* 0x00000005040472a4 */ /* 0x002fe2000f8e02ff */
[----:B0-----:R-:W-:-:S05]  /*0090*/  IMAD R4, R4, UR6, R3 ;  /* 0x0000000604047c24 */ /* 0x001fca000f8e0203 */
[----:B--2---:R-:W-:-:S04]  /*00a0*/  IADD3 R3, PT, PT, R9, UR4, RZ ;  /* 0x0000000409037c10 */ /* 0x004fc8000fffe0ff */
[----:B------:R-:W-:-:S04]  /*00b0*/  VIMNMX R5, PT, PT, R4, R3, !PT ;  /* 0x0000000304057248 */ /* 0x000fc80007fe0100 */
[----:B---3--:R-:W-:-:S13]  /*00c0*/  ISETP.GE.AND P0, PT, R5, R0, PT ;  /* 0x000000000500720c */ /* 0x008fda0003f06270 */
[----:B------:R-:W-:Y:S05]  /*00d0*/  @P0 EXIT ;  /* 0x000000000000094d */ /* 0x000fea0003800000 */
[C---:B------:R-:W-:Y:S01]  /*00e0*/  ISETP.GE.U32.AND P1, PT, R0.reuse, 0x8, PT ;  /* 0x000000080000780c */ /* 0x040fe20003f26070 */
[----:B------:R-:W0:Y:S01]  /*00f0*/  LDCU.64 UR8, c[0x0][0x358] ;  /* 0x00006b00ff0877ac */ /* 0x000e220008000a00 */
[----:B------:R-:W-:Y:S01]  /*0100*/  LOP3.LUT R2, R0, 0x7, RZ, 0xc0, !PT ;  /* 0x0000000700027812 */ /* 0x000fe200078ec0ff */
[----:B------:R-:W-:Y:S02]  /*0110*/  HFMA2 R5, -RZ, RZ, 0, 0 ;  /* 0x00000000ff057431 */ /* 0x000fe400000001ff */
[----:B------:R-:W-:Y:S01]  /*0120*/  IMAD R4, R4, R0, RZ ;  /* 0x0000000004047224 */ /* 0x000fe200078e02ff */
[----:B------:R-:W-:Y:S02]  /*0130*/  MOV R10, RZ ;  /* 0x000000ff000a7202 */ /* 0x000fe40000000f00 */
[----:B------:R-:W-:-:S05]  /*0140*/  ISETP.NE.AND P0, PT, R2, RZ, PT ;  /* 0x000000ff0200720c */ /* 0x000fca0003f05270 */
[----:B------:R-:W-:Y:S08]  /*0150*/  @!P1 BRA `(.L_x_0) ;  /* 0x0000000000fc9947 */ /* 0x000ff00003800000 */
[----:B------:R-:W1:Y:S01]  /*0160*/  LDCU.64 UR6, c[0x0][0x380] ;  /* 0x00007000ff0677ac */ /* 0x000e620008000a00 */
[C---:B------:R-:W-:Y:S01]  /*0170*/  LOP3.LUT R5, R0.reuse, 0x7ffffff8, RZ, 0xc0, !PT ;  /* 0x7ffffff800057812 */ /* 0x040fe200078ec0ff */
[C-C-:B------:R-:W-:Y:S01]  /*0180*/  IMAD R11, R0.reuse, 0x3, R3.reuse ;  /* 0x00000003000b7824 */ /* 0x140fe200078e0203 */
[CC--:B------:R-:W-:Y:S01]  /*0190*/  LEA R7, R0.reuse, R3.reuse, 0x1 ;  /* 0x0000000300077211 */ /* 0x0c0fe200078e08ff */
[C-C-:B------:R-:W-:Y:S01]  /*01a0*/  IMAD R15, R0.reuse, 0x5, R3.reuse ;  /* 0x00000005000f7824 */ /* 0x140fe200078e0203 */
[CC--:B------:R-:W-:Y:S01]  /*01b0*/  LEA R13, R0.reuse, R3.reuse, 0x2 ;  /* 0x00000003000d7211 */ /* 0x0c0fe200078e10ff */
[C-C-:B------:R-:W-:Y:S01]  /*01c0*/  IMAD R17, R0.reuse, 0x6, R3.reuse ;  /* 0x0000000600117824 */ /* 0x140fe200078e0203 */
[----:B------:R-:W-:Y:S01]  /*01d0*/  MOV R10, RZ ;  /* 0x000000ff000a7202 */ /* 0x000fe20000000f00 */
[----:B------:R-:W-:Y:S01]  /*01e0*/  IMAD R25, R0, 0x7, R3 ;  /* 0x0000000700197824 */ /* 0x000fe200078e0203 */
[----:B------:R-:W-:Y:S02]  /*01f0*/  MOV R8, R4 ;  /* 0x0000000400087202 */ /* 0x000fe40000000f00 */
[----:B------:R-:W-:-:S02]  /*0200*/  MOV R29, R3 ;  /* 0x00000003001d7202 */ /* 0x000fc40000000f00 */
[----:B------:R-:W-:Y:S02]  /*0210*/  IADD3 R6, PT, PT, -R5, RZ, RZ ;  /* 0x000000ff05067210 */ /* 0x000fe40007ffe1ff */
[----:B------:R-:W-:Y:S01]  /*0220*/  IADD3 R9, PT, PT, R0, UR4, R9 ;  /* 0x0000000400097c10 */ /* 0x000fe2000fffe009 */
[----:B-1----:R-:W-:-:S04]  /*0230*/  UIADD3 UR5, UP0, UPT, UR6, 0x10, URZ ;  /* 0x0000001006057890 */ /* 0x002fc8000ff1e0ff */
[----:B------:R-:W-:-:S12]  /*0240*/  UIADD3.X UR4, UPT, UPT, URZ, UR7, URZ, UP0, !UPT ;  /* 0x00000007ff047290 */ /* 0x000fd800087fe4ff */
.L_x_1:
[----:B------:R-:W1:Y:S01]  /*0250*/  LDC.64 R18, c[0x0][0x380] ;  /* 0x0000e000ff127b82 */ /* 0x000e620000000a00 */
[----:B------:R-:W-:Y:S02]  /*0260*/  MOV R20, UR5 ;  /* 0x0000000500147c02 */ /* 0x000fe40008000f00 */
[----:B------:R-:W-:-:S03]  /*0270*/  MOV R21, UR4 ;  /* 0x0000000400157c02 */ /* 0x000fc60008000f00 */
[----:B------:R-:W-:-:S05]  /*0280*/  IMAD.WIDE R20, R8, 0x4, R20 ;  /* 0x0000000408147825 */ /* 0x000fca00078e0214 */
[----:B0-----:R-:W2:Y:S04]  /*0290*/  LDG.E R12, desc[UR8][R20.64+-0x10] ;  /* 0xfffff008140c7981 */ /* 0x001ea8000c1e1900 */
[----:B------:R-:W3:Y:S04]  /*02a0*/  LDG.E R14, desc[UR8][R20.64+-0xc] ;  /* 0xfffff408140e7981 */ /* 0x000ee8000c1e1900 */
[----:B------:R-:W4:Y:S01]  /*02b0*/  LDG.E R28, desc[UR8][R20.64+-0x8] ;  /* 0xfffff808141c7981 */ /* 0x000f22000c1e1900 */
[----:B-1----:R-:W-:-:S03]  /*02c0*/  IMAD.WIDE.U32 R22, R29, 0x4, R18 ;  /* 0x000000041d167825 */ /* 0x002fc600078e0012 */
[----:B------:R-:W5:Y:S04]  /*02d0*/  LDG.E R16, desc[UR8][R20.64+-0x4] ;  /* 0xfffffc0814107981 */ /* 0x000f68000c1e1900 */
[----:B------:R-:W2:Y:S01]  /*02e0*/  LDG.E R23, desc[UR8][R22.64] ;  /* 0x0000000816177981 */ /* 0x000ea2000c1e1900 */
[----:B------:R-:W-:-:S04]  /*02f0*/  IMAD.WIDE.U32 R26, R9, 0x4, R18 ;  /* 0x00000004091a7825 */ /* 0x000fc800078e0012 */
[----:B--2---:R-:W-:Y:S02]  /*0300*/  IMAD R10, R12, R23, R10 ;  /* 0x000000170c0a7224 */ /* 0x004fe400078e020a */
[--C-:B------:R-:W-:Y:S01]  /*0310*/  IMAD.WIDE.U32 R22, R7, 0x4, R18.reuse ;  /* 0x0000000407167825 */ /* 0x100fe200078e0012 */
[----:B------:R0:W3:Y:S05]  /*0320*/  LDG.E R12, desc[UR8][R26.64] ;  /* 0x000000081a0c7981 */ /* 0x0000ea000c1e1900 */
[----:B------:R-:W4:Y:S01]  /*0330*/  LDG.E R23, desc[UR8][R22.64] ;  /* 0x0000000816177981 */ /* 0x000f22000c1e1900 */
[----:B0-----:R-:W-:-:S05]  /*0340*/  IMAD.WIDE.U32 R26, R11, 0x4, R18 ;  /* 0x000000040b1a7825 */ /* 0x001fca00078e0012 */
[----:B------:R0:W5:Y:S02]  /*0350*/  LDG.E R24, desc[UR8][R26.64] ;  /* 0x000000081a187981 */ /* 0x000164000c1e1900 */
[----:B0-----:R-:W-:-:S04]  /*0360*/  IMAD.WIDE.U32 R26, R13, 0x4, R18 ;  /* 0x000000040d1a7825 */ /* 0x001fc800078e0012 */
[----:B---3--:R-:W-:Y:S02]  /*0370*/  IMAD R10, R14, R12, R10 ;  /* 0x0000000c0e0a7224 */ /* 0x008fe400078e020a */
[----:B------:R-:W2:Y:S02]  /*0380*/  LDG.E R14, desc[UR8][R20.64+0x4] ;  /* 0x00000408140e7981 */ /* 0x000ea4000c1e1900 */
[----:B----4-:R-:W-:Y:S02]  /*0390*/  IMAD R10, R28, R23, R10 ;  /* 0x000000171c0a7224 */ /* 0x010fe400078e020a */
[----:B------:R-:W3:Y:S01]  /*03a0*/  LDG.E R12, desc[UR8][R20.64+0x8] ;  /* 0x00000808140c7981 */ /* 0x000ee2000c1e1900 */
[----:B------:R-:W-:-:S03]  /*03b0*/  IMAD.WIDE.U32 R22, R15, 0x4, R18 ;  /* 0x000000040f167825 */ /* 0x000fc600078e0012 */
[----:B------:R-:W4:Y:S04]  /*03c0*/  LDG.E R28, desc[UR8][R20.64+0xc] ;  /* 0x00000c08141c7981 */ /* 0x000f28000c1e1900 */
[----:B------:R-:W2:Y:S01]  /*03d0*/  LDG.E R23, desc[UR8][R22.64] ;  /* 0x0000000816177981 */ /* 0x000ea2000c1e1900 */
[----:B-----5:R-:W-:-:S03]  /*03e0*/  IMAD R10, R16, R24, R10 ;  /* 0x00000018100a7224 */ /* 0x020fc600078e020a */
[----:B------:R0:W5:Y:S04]  /*03f0*/  LDG.E R24, desc[UR8][R26.64] ;  /* 0x000000081a187981 */ /* 0x000168000c1e1900 */
[----:B------:R-:W5:Y:S01]  /*0400*/  LDG.E R16, desc[UR8][R20.64] ;  /* 0x0000000814107981 */ /* 0x000f62000c1e1900 */
[----:B0-----:R-:W-:-:S04]  /*0410*/  IMAD.WIDE.U32 R26, R17, 0x4, R18 ;  /* 0x00000004111a7825 */ /* 0x001fc800078e0012 */
[----:B------:R-:W-:Y:S02]  /*0420*/  IMAD.WIDE.U32 R18, R25, 0x4, R18 ;  /* 0x0000000419127825 */ /* 0x000fe400078e0012 */
[----:B------:R-:W3:Y:S04]  /*0430*/  LDG.E R27, desc[UR8][R26.64] ;  /* 0x000000081a1b7981 */ /* 0x000ee8000c1e1900 */
[----:B------:R-:W4:Y:S01]  /*0440*/  LDG.E R19, desc[UR8][R18.64] ;  /* 0x0000000812137981 */ /* 0x000f22000c1e1900 */
[----:B------:R-:W-:-:S04]  /*0450*/  IADD3 R6, PT, PT, R6, 0x8, RZ ;  /* 0x0000000806067810 */ /* 0x000fc80007ffe0ff */
[----:B------:R-:W-:Y:S02]  /*0460*/  ISETP.NE.AND P1, PT, R6, RZ, PT ;  /* 0x000000ff0600720c */ /* 0x000fe40003f25270 */
[C---:B------:R-:W-:Y:S02]  /*0470*/  LEA R9, R0.reuse, R9, 0x3 ;  /* 0x0000000900097211 */ /* 0x040fe400078e18ff */
[C---:B------:R-:W-:Y:S02]  /*0480*/  LEA R7, R0.reuse, R7, 0x3 ;  /* 0x0000000700077211 */ /* 0x040fe400078e18ff */
[C---:B------:R-:W-:Y:S02]  /*0490*/  LEA R11, R0.reuse, R11, 0x3 ;  /* 0x0000000b000b7211 */ /* 0x040fe400078e18ff */
[C---:B------:R-:W-:Y:S02]  /*04a0*/  LEA R13, R0.reuse, R13, 0x3 ;  /* 0x0000000d000d7211 */ /* 0x040fe400078e18ff */
[----:B------:R-:W-:-:S02]  /*04b0*/  LEA R15, R0, R15, 0x3 ;  /* 0x0000000f000f7211 */ /* 0x000fc400078e18ff */
[C---:B------:R-:W-:Y:S02]  /*04c0*/  LEA R17, R0.reuse, R17, 0x3 ;  /* 0x0000001100117211 */ /* 0x040fe400078e18ff */
[C---:B------:R-:W-:Y:S02]  /*04d0*/  LEA R25, R0.reuse, R25, 0x3 ;  /* 0x0000001900197211 */ /* 0x040fe400078e18ff */
[----:B------:R-:W-:Y:S02]  /*04e0*/  LEA R29, R0, R29, 0x3 ;  /* 0x0000001d001d7211 */ /* 0x000fe400078e18ff */
[----:B------:R-:W-:Y:S01]  /*04f0*/  IADD3 R8, PT, PT, R8, 0x8, RZ ;  /* 0x0000000808087810 */ /* 0x000fe20007ffe0ff */
[----:B-----5:R-:W-:-:S04]  /*0500*/  IMAD R10, R16, R24, R10 ;  /* 0x00000018100a7224 */ /* 0x020fc800078e020a */
[----:B--2---:R-:W-:-:S04]  /*0510*/  IMAD R10, R14, R23, R10 ;  /* 0x000000170e0a7224 */ /* 0x004fc800078e020a */
[----:B---3--:R-:W-:-:S04]  /*0520*/  IMAD R10, R12, R27, R10 ;  /* 0x0000001b0c0a7224 */ /* 0x008fc800078e020a */
[----:B----4-:R-:W-:Y:S01]  /*0530*/  IMAD R10, R28, R19, R10 ;  /* 0x000000131c0a7224 */ /* 0x010fe200078e020a */
[----:B------:R-:W-:Y:S06]  /*0540*/  @P1 BRA `(.L_x_1) ;  /* 0xfffffffc00401947 */ /* 0x000fec000383ffff */
.L_x_0:
[----:B------:R-:W-:Y:S05]  /*0550*/  @!P0 BRA `(.L_x_2) ;  /* 0x0000000000d88947 */ /* 0x000fea0003800000 */
[----:B------:R-:W-:Y:S02]  /*0560*/  ISETP.GE.U32.AND P0, PT, R2, 0x4, PT ;  /* 0x000000040200780c */ /* 0x000fe40003f06070 */
[----:B------:R-:W-:-:S04]  /*0570*/  LOP3.LUT R18, R0, 0x3, RZ, 0xc0, !PT ;  /* 0x0000000300127812 */ /* 0x000fc800078ec0ff */
[----:B------:R-:W-:-:S07]  /*0580*/  ISETP.NE.AND P1, PT, R18, RZ, PT ;  /* 0x000000ff1200720c */ /* 0x000fce0003f25270 */
[----:B------:R-:W-:Y:S06]  /*0590*/  @!P0 BRA `(.L_x_3) ;  /* 0x0000000000608947 */ /* 0x000fec0003800000 */
[----:B------:R-:W1:Y:S01]  /*05a0*/  LDC.64 R6, c[0x0][0x380] ;  /* 0x0000e000ff067b82 */ /* 0x000e620000000a00 */
[----:B------:R-:W-:Y:S01]  /*05b0*/  IMAD R17, R5, R0, R3 ;  /* 0x0000000005117224 */ /* 0x000fe200078e0203 */
[----:B------:R-:W-:-:S04]  /*05c0*/  IADD3 R9, PT, PT, R4, R5, RZ ;  /* 0x0000000504097210 */ /* 0x000fc80007ffe0ff */
[----:B------:R-:W-:-:S04]  /*05d0*/  IADD3 R15, PT, PT, R17, R0, RZ ;  /* 0x00000000110f7210 */ /* 0x000fc80007ffe0ff */
[----:B------:R-:W-:Y:S01]  /*05e0*/  IADD3 R19, PT, PT, R15, R0, RZ ;  /* 0x000000000f137210 */ /* 0x000fe20007ffe0ff */
[----:B-1----:R-:W-:-:S04]  /*05f0*/  IMAD.WIDE.U32 R16, R17, 0x4, R6 ;  /* 0x0000000411107825 */ /* 0x002fc800078e0006 */
[--C-:B------:R-:W-:Y:S02]  /*0600*/  IMAD.WIDE R8, R9, 0x4, R6.reuse ;  /* 0x0000000409087825 */ /* 0x100fe400078e0206 */
[----:B0-----:R-:W2:Y:S02]  /*0610*/  LDG.E R16, desc[UR8][R16.64] ;  /* 0x0000000810107981 */ /* 0x001ea4000c1e1900 */
[--C-:B------:R-:W-:Y:S02]  /*0620*/  IMAD.WIDE.U32 R14, R15, 0x4, R6.reuse ;  /* 0x000000040f0e7825 */ /* 0x100fe400078e0006 */
[----:B------:R-:W2:Y:S02]  /*0630*/  LDG.E R11, desc[UR8][R8.64] ;  /* 0x00000008080b7981 */ /* 0x000ea4000c1e1900 */
[C-C-:B------:R-:W-:Y:S01]  /*0640*/  IMAD.WIDE.U32 R12, R19.reuse, 0x4, R6.reuse ;  /* 0x00000004130c7825 */ /* 0x140fe200078e0006 */
[----:B------:R-:W-:Y:S01]  /*0650*/  IADD3 R19, PT, PT, R19, R0, RZ ;  /* 0x0000000013137210 */ /* 0x000fe20007ffe0ff */
[----:B------:R-:W3:Y:S04]  /*0660*/  LDG.E R14, desc[UR8][R14.64] ;  /* 0x000000080e0e7981 */ /* 0x000ee8000c1e1900 */
[----:B------:R-:W3:Y:S01]  /*0670*/  LDG.E R2, desc[UR8][R8.64+0x4] ;  /* 0x0000040808027981 */ /* 0x000ee2000c1e1900 */
[----:B------:R-:W-:-:S03]  /*0680*/  IMAD.WIDE.U32 R6, R19, 0x4, R6 ;  /* 0x0000000413067825 */ /* 0x000fc600078e0006 */
[----:B------:R-:W4:Y:S04]  /*0690*/  LDG.E R12, desc[UR8][R12.64] ;  /* 0x000000080c0c7981 */ /* 0x000f28000c1e1900 */
[----:B------:R-:W4:Y:S04]  /*06a0*/  LDG.E R19, desc[UR8][R8.64+0x8] ;  /* 0x0000080808137981 */ /* 0x000f28000c1e1900 */
[----:B------:R-:W5:Y:S04]  /*06b0*/  LDG.E R21, desc[UR8][R8.64+0xc] ;  /* 0x00000c0808157981 */ /* 0x000f68000c1e1900 */
[----:B------:R-:W5:Y:S01]  /*06c0*/  LDG.E R6, desc[UR8][R6.64] ;  /* 0x0000000806067981 */ /* 0x000f62000c1e1900 */
[----:B------:R-:W-:Y:S01]  /*06d0*/  IADD3 R5, PT, PT, R5, 0x4, RZ ;  /* 0x0000000405057810 */ /* 0x000fe20007ffe0ff */
[----:B--2---:R-:W-:-:S04]  /*06e0*/  IMAD R11, R11, R16, R10 ;  /* 0x000000100b0b7224 */ /* 0x004fc800078e020a */
[----:B---3--:R-:W-:-:S04]  /*06f0*/  IMAD R2, R2, R14, R11 ;  /* 0x0000000e02027224 */ /* 0x008fc800078e020b */
[----:B----4-:R-:W-:-:S04]  /*0700*/  IMAD R2, R19, R12, R2 ;  /* 0x0000000c13027224 */ /* 0x010fc800078e0202 */
[----:B-----5:R-:W-:-:S07]  /*0710*/  IMAD R10, R21, R6, R2 ;  /* 0x00000006150a7224 */ /* 0x020fce00078e0202 */
.L_x_3:
[----:B------:R-:W-:Y:S05]  /*0720*/  @!P1 BRA `(.L_x_2) ;  /* 0x0000000000649947 */ /* 0x000fea0003800000 */
[----:B------:R-:W-:Y:S02]  /*0730*/  ISETP.NE.AND P0, PT, R18, 0x1, PT ;  /* 0x000000011200780c */ /* 0x000fe40003f05270 */
[----:B------:R-:W-:-:S04]  /*0740*/  LOP3.LUT R2, R0, 0x1, RZ, 0xc0, !PT ;  /* 0x0000000100027812 */ /* 0x000fc800078ec0ff */
[----:B------:R-:W-:-:S07]  /*0750*/  ISETP.NE.U32.AND P1, PT, R2, 0x1, PT ;  /* 0x000000010200780c */ /* 0x000fce0003f25070 */
[----:B------:R-:W1:Y:S01]  /*0760*/  @P0 LDC.64 R8, c[0x0][0x380] ;  /* 0x0000e000ff080b82 */ /* 0x000e620000000a00 */
[CC--:B------:R-:W-:Y:S01]  /*0770*/  @P0 IMAD R11, R5.reuse, R0.reuse, R3 ;  /* 0x00000000050b0224 */ /* 0x0c0fe200078e0203 */
[----:B------:R-:W-:Y:S02]  /*0780*/  @P0 IADD3 R13, PT, PT, R4, R5, RZ ;  /* 0x00000005040d0210 */ /* 0x000fe40007ffe0ff */
[----:B------:R-:W-:Y:S02]  /*0790*/  @P0 IADD3 R5, PT, PT, R5, 0x2, RZ ;  /* 0x0000000205050810 */ /* 0x000fe40007ffe0ff */
[C---:B------:R-:W-:Y:S02]  /*07a0*/  @P0 IADD3 R17, PT, PT, R11.reuse, R0, RZ ;  /* 0x000000000b110210 */ /* 0x040fe40007ffe0ff */
[----:B------:R-:W2:Y:S01]  /*07b0*/  @!P1 LDC.64 R6, c[0x0][0x380] ;  /* 0x0000e000ff069b82 */ /* 0x000ea20000000a00 */
[----:B-1----:R-:W-:-:S04]  /*07c0*/  @P0 IMAD.WIDE.U32 R14, R11, 0x4, R8 ;  /* 0x000000040b0e0825 */ /* 0x002fc800078e0008 */
[----:B------:R-:W-:Y:S02]  /*07d0*/  @P0 IMAD.WIDE R12, R13, 0x4, R8 ;  /* 0x000000040d0c0825 */ /* 0x000fe400078e0208 */
[----:B0-----:R-:W3:Y:S02]  /*07e0*/  @P0 LDG.E R14, desc[UR8][R14.64] ;  /* 0x000000080e0e0981 */ /* 0x001ee4000c1e1900 */
[----:B------:R-:W-:Y:S01]  /*07f0*/  @!P1 IMAD R11, R5, R0, R3 ;  /* 0x00000000050b9224 */ /* 0x000fe200078e0203 */
[----:B------:R-:W-:Y:S01]  /*0800*/  @!P1 IADD3 R5, PT, PT, R4, R5, RZ ;  /* 0x0000000504059210 */ /* 0x000fe20007ffe0ff */
[----:B------:R-:W-:Y:S01]  /*0810*/  @P0 IMAD.WIDE.U32 R16, R17, 0x4, R8 ;  /* 0x0000000411100825 */ /* 0x000fe200078e0008 */
[----:B------:R-:W3:Y:S03]  /*0820*/  @P0 LDG.E R19, desc[UR8][R12.64] ;  /* 0x000000080c130981 */ /* 0x000ee6000c1e1900 */
[--C-:B--2---:R-:W-:Y:S01]  /*0830*/  @!P1 IMAD.WIDE R8, R5, 0x4, R6.reuse ;  /* 0x0000000405089825 */ /* 0x104fe200078e0206 */
[----:B------:R-:W2:Y:S03]  /*0840*/  @P0 LDG.E R0, desc[UR8][R12.64+0x4] ;  /* 0x000004080c000981 */ /* 0x000ea6000c1e1900 */
[----:B------:R-:W-:Y:S01]  /*0850*/  @!P1 IMAD.WIDE.U32 R6, R11, 0x4, R6 ;  /* 0x000000040b069825 */ /* 0x000fe200078e0006 */
[----:B------:R-:W2:Y:S04]  /*0860*/  @P0 LDG.E R16, desc[UR8][R16.64] ;  /* 0x0000000810100981 */ /* 0x000ea8000c1e1900 */
[----:B------:R-:W4:Y:S04]  /*0870*/  @!P1 LDG.E R9, desc[UR8][R8.64] ;  /* 0x0000000808099981 */ /* 0x000f28000c1e1900 */
[----:B------:R-:W4:Y:S01]  /*0880*/  @!P1 LDG.E R6, desc[UR8][R6.64] ;  /* 0x0000000806069981 */ /* 0x000f22000c1e1900 */
[----:B---3--:R-:W-:-:S04]  /*0890*/  @P0 IMAD R19, R19, R14, R10 ;  /* 0x0000000e13130224 */ /* 0x008fc800078e020a */
[----:B--2---:R-:W-:-:S04]  /*08a0*/  @P0 IMAD R10, R0, R16, R19 ;  /* 0x00000010000a0224 */ /* 0x004fc800078e0213 */
[----:B----4-:R-:W-:-:S07]  /*08b0*/  @!P1 IMAD R10, R9, R6, R10 ;  /* 0x00000006090a9224 */ /* 0x010fce00078e020a */
.L_x_2:
[----:B------:R-:W1:Y:S01]  /*08c0*/  LDC.64 R6, c[0x0][0x388] ;  /* 0x0000e200ff067b82 */ /* 0x000e620000000a00 */
[----:B------:R-:W-:-:S05]  /*08d0*/  IADD3 R3, PT, PT, R3, R4, RZ ;  /* 0x0000000403037210 */ /* 0x000fca0007ffe0ff */
[----:B-1----:R-:W-:-:S05]  /*08e0*/  IMAD.WIDE R2, R3, 0x4, R6 ;  /* 0x0000000403027825 */ /* 0x002fca00078e0206 */
[----:B0-----:R-:W-:Y:S01]  /*08f0*/  STG.E desc[UR8][R2.64], R10 ;  /* 0x0000000a02007986 */ /* 0x001fe2000c101908 */
[----:B------:R-:W-:Y:S05]  /*0900*/  EXIT ;  /* 0x000000000000794d */ /* 0x000fea0003800000 */
.L_x_4:
[----:B------:R-:W-:-:S00]  /*0910*/  BRA `(.L_x_4) ;  /* 0xfffffffc00fc7947 */ /* 0x000fc0000383ffff */
[----:B------:R-:W-:-:S00]  /*0920*/  NOP ;  /* 0x0000000000007918 */ /* 0x000fc00000000000 */
        /* <DEDUP_REMOVED lines=13> */
.L_x_5:


//--------------------- .nv.shared.reserved.0     --------------------------
	.section	.nv.shared.reserved.0,"aw",@nobits
	.weak		__nv_reservedSMEM_offset_0_alias
	.size		__nv_reservedSMEM_offset_0_alias, 0, 64
	.other		__nv_reservedSMEM_offset_0_alias,@"STO_CUDA_RESERVED_SHARED STV_DEFAULT"
__nv_reservedSMEM_offset_0_alias:
	.zero		0
	.zero		64


//--------------------- .nv.constant0._Z6kernelPiS_i --------------------------
	.section	.nv.constant0._Z6kernelPiS_i,"a",@progbits
	.sectionflags	@""
	.align	4
.nv.constant0._Z6kernelPiS_i:
	.zero		916


//--------------------- SYMBOLS --------------------------

	.type		.nv.reservedSmem.offset0,@object
	.size		.nv.reservedSmem.offset0,0x4
